	.headerflags	@"EF_CUDA_TEXMODE_UNIFIED EF_CUDA_64BIT_ADDRESS EF_CUDA_ACCELERATORS EF_CUDA_SM90 EF_CUDA_VIRTUAL_SM(EF_CUDA_SM90)"
	.elftype	@"ET_EXEC"


//--------------------- .nv.info                  --------------------------
	.section	.nv.info,"",@"SHT_CUDA_INFO"
	.align	4


	//----- nvinfo : EIATTR_REGCOUNT
	.align		4
        /*0000*/ 	.byte	0x04, 0x2f
        /*0002*/ 	.short	(.L_3 - .L_2)
	.align		4
.L_2:
        /*0004*/ 	.word	index@(triton_poi_fused__native_batch_norm_legit_no_training_relu_12)
        /*0008*/ 	.word	0x00000012


	//----- nvinfo : EIATTR_MIN_STACK_SIZE
	.align		4
.L_3:
        /*000c*/ 	.byte	0x04, 0x12
        /*000e*/ 	.short	(.L_5 - .L_4)
	.align		4
.L_4:
        /*0010*/ 	.word	index@(triton_poi_fused__native_batch_norm_legit_no_training_relu_12)
        /*0014*/ 	.word	0x00000000


	//----- nvinfo : EIATTR_FRAME_SIZE
	.align		4
.L_5:
        /*0018*/ 	.byte	0x04, 0x11
        /*001a*/ 	.short	(.L_7 - .L_6)
	.align		4
.L_6:
        /*001c*/ 	.word	index@(triton_poi_fused__native_batch_norm_legit_no_training_relu_12)
        /*0020*/ 	.word	0x00000000


	//----- nvinfo : EIATTR_MIN_STACK_SIZE
	.align		4
.L_7:
        /*0024*/ 	.byte	0x04, 0x12
        /*0026*/ 	.short	(.L_9 - .L_8)
	.align		4
.L_8:
        /*0028*/ 	.word	index@(triton_poi_fused__native_batch_norm_legit_no_training_relu_12)
        /*002c*/ 	.word	0x00000000
.L_9:


//--------------------- .nv.info.triton_poi_fused__native_batch_norm_legit_no_training_relu_12 --------------------------
	.section	.nv.info.triton_poi_fused__native_batch_norm_legit_no_training_relu_12,"",@"SHT_CUDA_INFO"
	.sectionflags	@""
	.align	4


	//----- nvinfo : EIATTR_CUDA_API_VERSION
	.align		4
        /*0000*/ 	.byte	0x04, 0x37
        /*0002*/ 	.short	(.L_11 - .L_10)
.L_10:
        /*0004*/ 	.word	0x0000007c


	//----- nvinfo : EIATTR_KPARAM_INFO
	.align		4
.L_11:
        /*0008*/ 	.byte	0x04, 0x17
        /*000a*/ 	.short	(.L_13 - .L_12)
.L_12:
        /*000c*/ 	.word	0x00000000
        /*0010*/ 	.short	0x0006
        /*0012*/ 	.short	0x0030
        /*0014*/ 	.byte	0x00, 0xf0, 0x11, 0x00


	//----- nvinfo : EIATTR_KPARAM_INFO
	.align		4
.L_13:
        /*0018*/ 	.byte	0x04, 0x17
        /*001a*/ 	.short	(.L_15 - .L_14)
.L_14:
        /*001c*/ 	.word	0x00000000
        /*0020*/ 	.short	0x0005
        /*0022*/ 	.short	0x0028
        /*0024*/ 	.byte	0x00, 0xf4, 0x21, 0x00


	//----- nvinfo : EIATTR_KPARAM_INFO
	.align		4
.L_15:
        /*0028*/ 	.byte	0x04, 0x17
        /*002a*/ 	.short	(.L_17 - .L_16)
.L_16:
        /*002c*/ 	.word	0x00000000
        /*0030*/ 	.short	0x0004
        /*0032*/ 	.short	0x0020
        /*0034*/ 	.byte	0x00, 0xf4, 0x21, 0x00


	//----- nvinfo : EIATTR_KPARAM_INFO
	.align		4
.L_17:
        /*0038*/ 	.byte	0x04, 0x17
        /*003a*/ 	.short	(.L_19 - .L_18)
.L_18:
        /*003c*/ 	.word	0x00000000
        /*0040*/ 	.short	0x0003
        /*0042*/ 	.short	0x0018
        /*0044*/ 	.byte	0x00, 0xf4, 0x21, 0x00


	//----- nvinfo : EIATTR_KPARAM_INFO
	.align		4
.L_19:
        /*0048*/ 	.byte	0x04, 0x17
        /*004a*/ 	.short	(.L_21 - .L_20)
.L_20:
        /*004c*/ 	.word	0x00000000
        /*0050*/ 	.short	0x0002
        /*0052*/ 	.short	0x0010
        /*0054*/ 	.byte	0x00, 0xf4, 0x21, 0x00


	//----- nvinfo : EIATTR_KPARAM_INFO
	.align		4
.L_21:
        /*0058*/ 	.byte	0x04, 0x17
        /*005a*/ 	.short	(.L_23 - .L_22)
.L_22:
        /*005c*/ 	.word	0x00000000
        /*0060*/ 	.short	0x0001
        /*0062*/ 	.short	0x0008
        /*0064*/ 	.byte	0x00, 0xf4, 0x21, 0x00


	//----- nvinfo : EIATTR_KPARAM_INFO
	.align		4
.L_23:
        /*0068*/ 	.byte	0x04, 0x17
        /*006a*/ 	.short	(.L_25 - .L_24)
.L_24:
        /*006c*/ 	.word	0x00000000
        /*0070*/ 	.short	0x0000
        /*0072*/ 	.short	0x0000
        /*0074*/ 	.byte	0x00, 0xf4, 0x21, 0x00


	//----- nvinfo : EIATTR_SPARSE_MMA_MASK
	.align		4
.L_25:
        /*0078*/ 	.byte	0x03, 0x50
        /*007a*/ 	.short	0x0000


	//----- nvinfo : EIATTR_MAXREG_COUNT
	.align		4
        /*007c*/ 	.byte	0x03, 0x1b
        /*007e*/ 	.short	0x00ff


	//----- nvinfo : EIATTR_EXIT_INSTR_OFFSETS
	.align		4
        /*0080*/ 	.byte	0x04, 0x1c
        /*0082*/ 	.short	(.L_27 - .L_26)


	//   ....[0]....
.L_26:
        /*0084*/ 	.word	0x00000320


	//   ....[1]....
        /*0088*/ 	.word	0x00000340


	//----- nvinfo : EIATTR_REQNTID
	.align		4
.L_27:
        /*008c*/ 	.byte	0x04, 0x10
        /*008e*/ 	.short	(.L_29 - .L_28)
.L_28:
        /*0090*/ 	.word	0x00000080
        /*0094*/ 	.word	0x00000001
        /*0098*/ 	.word	0x00000001


	//----- nvinfo : EIATTR_CBANK_PARAM_SIZE
	.align		4
.L_29:
        /*009c*/ 	.byte	0x03, 0x19
        /*009e*/ 	.short	0x0034


	//----- nvinfo : EIATTR_PARAM_CBANK
	.align		4
        /*00a0*/ 	.byte	0x04, 0x0a
        /*00a2*/ 	.short	(.L_31 - .L_30)
	.align		4
.L_30:
        /*00a4*/ 	.word	index@(.nv.constant0.triton_poi_fused__native_batch_norm_legit_no_training_relu_12)
        /*00a8*/ 	.short	0x0210
        /*00aa*/ 	.short	0x0034


	//----- nvinfo : EIATTR_SW_WAR
	.align		4
.L_31:
        /*00ac*/ 	.byte	0x04, 0x36
        /*00ae*/ 	.short	(.L_33 - .L_32)
.L_32:
        /*00b0*/ 	.word	0x00000008
.L_33:


//--------------------- .nv.callgraph             --------------------------
	.section	.nv.callgraph,"",@"SHT_CUDA_CALLGRAPH"
	.align	4
	.sectionentsize	8
	.align		4
        /*0000*/ 	.word	0x00000000
	.align		4
        /*0004*/ 	.word	0xffffffff
	.align		4
        /*0008*/ 	.word	0x00000000
	.align		4
        /*000c*/ 	.word	0xfffffffe
	.align		4
        /*0010*/ 	.word	0x00000000
	.align		4
        /*0014*/ 	.word	0xfffffffd
	.align		4
        /*0018*/ 	.word	0x00000000
	.align		4
        /*001c*/ 	.word	0xfffffffc


//--------------------- .nv.constant4             --------------------------
	.section	.nv.constant4,"a",@progbits
	.align	8
	.align		8
.nv.constant4:
        /*0000*/ 	.dword	_$_str
	.align		8
        /*0008*/ 	.dword	_$_str_$_2


//--------------------- .text.triton_poi_fused__native_batch_norm_legit_no_training_relu_12 --------------------------
	.section	.text.triton_poi_fused__native_batch_norm_legit_no_training_relu_12,"ax",@progbits
	.align	128
        .global         triton_poi_fused__native_batch_norm_legit_no_training_relu_12
        .type           triton_poi_fused__native_batch_norm_legit_no_training_relu_12,@function
        .size           triton_poi_fused__native_batch_norm_legit_no_training_relu_12,(.L_x_1 - triton_poi_fused__native_batch_norm_legit_no_training_relu_12)
        .other          triton_poi_fused__native_batch_norm_legit_no_training_relu_12,@"STO_CUDA_ENTRY STV_DEFAULT"
triton_poi_fused__native_batch_norm_legit_no_training_relu_12:
.text.triton_poi_fused__native_batch_norm_legit_no_training_relu_12:
[----:B------:R-:W0:Y:S01]  /*0000*/  LDC R1, c[0x0][0x28] ;  /* 0x00000a00ff017b82 */ /* 0x000e220000000800 */
[----:B------:R-:W1:Y:S07]  /*0010*/  S2R R0, SR_TID.X ;  /* 0x0000000000007919 */ /* 0x000e6e0000002100 */
[----:B------:R-:W2:Y:S01]  /*0020*/  LDC.64 R8, c[0x0][0x220] ;  /* 0x00008800ff087b82 */ /* 0x000ea20000000a00 */
[----:B------:R-:W-:Y:S01]  /*0030*/  HFMA2.MMA R14, -RZ, RZ, 0, 0 ;  /* 0x00000000ff0e7435 */ /* 0x000fe200000001ff */
[----:B------:R-:W-:Y:S01]  /*0040*/  ULDC.64 UR4, c[0x0][0x208] ;  /* 0x0000820000047ab9 */ /* 0x000fe20000000a00 */
[----:B------:R-:W3:Y:S05]  /*0050*/  S2R R3, SR_CTAID.X ;  /* 0x0000000000037919 */ /* 0x000eea0000002500 */
[----:B------:R-:W4:Y:S08]  /*0060*/  LDC.64 R4, c[0x0][0x210] ;  /* 0x00008400ff047b82 */ /* 0x000f300000000a00 */
[----:B------:R-:W5:Y:S08]  /*0070*/  LDC.64 R6, c[0x0][0x218] ;  /* 0x00008600ff067b82 */ /* 0x000f700000000a00 */
[----:B------:R-:W4:Y:S01]  /*0080*/  LDC.64 R10, c[0x0][0x228] ;  /* 0x00008a00ff0a7b82 */ /* 0x000f220000000a00 */
[----:B-1----:R-:W-:-:S07]  /*0090*/  LOP3.LUT R0, R0, 0x7f, RZ, 0xc0, !PT ;  /* 0x0000007f00007812 */ /* 0x002fce00078ec0ff */
[----:B------:R-:W1:Y:S01]  /*00a0*/  LDC.64 R12, c[0x0][0x230] ;  /* 0x00008c00ff0c7b82 */ /* 0x000e620000000a00 */
[----:B---3--:R-:W-:-:S04]  /*00b0*/  LEA R0, R3, R0, 0x7 ;  /* 0x0000000003007211 */ /* 0x008fc800078e38ff */
[C---:B------:R-:W-:Y:S01]  /*00c0*/  ISETP.GE.AND P0, PT, R0.reuse, 0x4800, PT ;  /* 0x000048000000780c */ /* 0x040fe20003f06270 */
[----:B------:R-:W-:-:S05]  /*00d0*/  IMAD.HI R2, R0, 0x38e38e39, RZ ;  /* 0x38e38e3900027827 */ /* 0x000fca00078e02ff */
[----:B------:R-:W-:-:S04]  /*00e0*/  SHF.R.S32.HI R3, RZ, 0x1, R2 ;  /* 0x00000001ff037819 */ /* 0x000fc80000011402 */
[----:B------:R-:W-:-:S04]  /*00f0*/  LEA.HI R3, R2, R3, RZ, 0x1 ;  /* 0x0000000302037211 */ /* 0x000fc800078f08ff */
[----:B------:R-:W-:-:S04]  /*0100*/  SHF.R.S32.HI R2, RZ, 0x1f, R3 ;  /* 0x0000001fff027819 */ /* 0x000fc80000011403 */
[----:B------:R-:W-:-:S04]  /*0110*/  LEA.HI R2, R2, R3, RZ, 0x9 ;  /* 0x0000000302027211 */ /* 0x000fc800078f48ff */
[----:B------:R-:W-:-:S04]  /*0120*/  LOP3.LUT R2, R2, 0xfffffe00, RZ, 0xc0, !PT ;  /* 0xfffffe0002027812 */ /* 0x000fc800078ec0ff */
[----:B------:R-:W-:-:S05]  /*0130*/  IADD3 R15, R3, -R2, RZ ;  /* 0x80000002030f7210 */ /* 0x000fca0007ffe0ff */
[----:B--2---:R-:W-:-:S05]  /*0140*/  IMAD.WIDE R8, R15, 0x4, R8 ;  /* 0x000000040f087825 */ /* 0x004fca00078e0208 */
[----:B------:R2:W3:Y:S01]  /*0150*/  @!P0 LDG.E.EL R14, desc[UR4][R8.64] ;  /* 0x00000004080e8981 */ /* 0x0004e2000c2e1900 */
[----:B------:R-:W-:Y:S01]  /*0160*/  CS2R R2, SRZ ;  /* 0x0000000000027805 */ /* 0x000fe2000001ff00 */
[----:B----4-:R-:W-:-:S04]  /*0170*/  IMAD.WIDE R4, R0, 0x4, R4 ;  /* 0x0000000400047825 */ /* 0x010fc800078e0204 */
[C---:B-----5:R-:W-:Y:S01]  /*0180*/  IMAD.WIDE R6, R15.reuse, 0x4, R6 ;  /* 0x000000040f067825 */ /* 0x060fe200078e0206 */
[----:B------:R4:W5:Y:S03]  /*0190*/  @!P0 LDG.E R2, desc[UR4][R4.64] ;  /* 0x0000000404028981 */ /* 0x000966000c1e1900 */
[C---:B0-2---:R-:W-:Y:S01]  /*01a0*/  IMAD.WIDE R8, R15.reuse, 0x4, R10 ;  /* 0x000000040f087825 */ /* 0x045fe200078e020a */
[----:B------:R0:W5:Y:S03]  /*01b0*/  @!P0 LDG.E.EL R3, desc[UR4][R6.64] ;  /* 0x0000000406038981 */ /* 0x000166000c2e1900 */
[----:B-1----:R-:W-:Y:S01]  /*01c0*/  IMAD.WIDE R10, R15, 0x4, R12 ;  /* 0x000000040f0a7825 */ /* 0x002fe200078e020c */
[----:B------:R-:W-:Y:S01]  /*01d0*/  CS2R R12, SRZ ;  /* 0x00000000000c7805 */ /* 0x000fe2000001ff00 */
[----:B----4-:R-:W1:Y:S05]  /*01e0*/  LDC.64 R4, c[0x0][0x238] ;  /* 0x00008e00ff047b82 */ /* 0x010e6a0000000a00 */
[----:B------:R-:W2:Y:S04]  /*01f0*/  @!P0 LDG.E.EL R12, desc[UR4][R8.64] ;  /* 0x00000004080c8981 */ /* 0x000ea8000c2e1900 */
[----:B------:R-:W2:Y:S01]  /*0200*/  @!P0 LDG.E.EL R13, desc[UR4][R10.64] ;  /* 0x000000040a0d8981 */ /* 0x000ea2000c2e1900 */
[----:B0-----:R-:W-:Y:S01]  /*0210*/  MOV R6, 0x3e800000 ;  /* 0x3e80000000067802 */ /* 0x001fe20000000f00 */
[----:B---3--:R-:W-:-:S04]  /*0220*/  FADD R14, R14, 9.9999997473787516356e-06 ;  /* 0x3727c5ac0e0e7421 */ /* 0x008fc80000000000 */
[----:B------:R-:W0:Y:S01]  /*0230*/  MUFU.SQRT R15, R14 ;  /* 0x0000000e000f7308 */ /* 0x000e220000002000 */
[----:B-----5:R-:W-:Y:S01]  /*0240*/  FADD R2, -R3, R2 ;  /* 0x0000000203027221 */ /* 0x020fe20000000100 */
[C---:B0-----:R-:W-:Y:S02]  /*0250*/  FSETP.GT.AND P1, PT, R15.reuse, 8.50705917302346158658e+37, PT ;  /* 0x7e8000000f00780b */ /* 0x041fe40003f24000 */
[----:B------:R-:W-:Y:S02]  /*0260*/  FSETP.GEU.AND P2, PT, R15, 1.175494350822287508e-38, PT ;  /* 0x008000000f00780b */ /* 0x000fe40003f4e000 */
[----:B------:R-:W-:-:S09]  /*0270*/  FSEL R6, R6, 1, P1 ;  /* 0x3f80000006067808 */ /* 0x000fd20000800000 */
[----:B------:R-:W-:Y:S02]  /*0280*/  @P1 FMUL R15, R15, 0.25 ;  /* 0x3e8000000f0f1820 */ /* 0x000fe40000400000 */
[----:B------:R-:W-:Y:S02]  /*0290*/  @!P2 FMUL R6, R6, 16777216 ;  /* 0x4b8000000606a820 */ /* 0x000fe40000400000 */
[----:B------:R-:W-:-:S06]  /*02a0*/  @!P2 FMUL R15, R15, 16777216 ;  /* 0x4b8000000f0fa820 */ /* 0x000fcc0000400000 */
[----:B------:R-:W0:Y:S02]  /*02b0*/  MUFU.RCP R15, R15 ;  /* 0x0000000f000f7308 */ /* 0x000e240000001000 */
[----:B0-----:R-:W-:-:S04]  /*02c0*/  FMUL R3, R15, R6 ;  /* 0x000000060f037220 */ /* 0x001fc80000400000 */
[----:B------:R-:W-:-:S04]  /*02d0*/  FMUL R2, R2, R3 ;  /* 0x0000000302027220 */ /* 0x000fc80000400000 */
[----:B--2---:R-:W-:Y:S01]  /*02e0*/  FFMA R12, R2, R12, R13 ;  /* 0x0000000c020c7223 */ /* 0x004fe2000000000d */
[----:B-1----:R-:W-:-:S04]  /*02f0*/  IMAD.WIDE R2, R0, 0x4, R4 ;  /* 0x0000000400027825 */ /* 0x002fc800078e0204 */
[----:B------:R-:W-:-:S04]  /*0300*/  FSETP.GEU.AND P1, PT, R12, RZ, PT ;  /* 0x000000ff0c00720b */ /* 0x000fc80003f2e000 */
[----:B------:R-:W-:Y:S01]  /*0310*/  FSEL R5, R12, RZ, P1 ;  /* 0x000000ff0c057208 */ /* 0x000fe20000800000 */
[----:B------:R-:W-:Y:S08]  /*0320*/  @P0 EXIT ;  /* 0x000000000000094d */ /* 0x000ff00003800000 */
[----:B------:R-:W-:Y:S01]  /*0330*/  STG.E desc[UR4][R2.64], R5 ;  /* 0x0000000502007986 */ /* 0x000fe2000c101904 */
[----:B------:R-:W-:Y:S05]  /*0340*/  EXIT ;  /* 0x000000000000794d */ /* 0x000fea0003800000 */
.L_x_0:
[----:B------:R-:W-:-:S00]  /*0350*/  BRA `(.L_x_0) ;  /* 0xfffffffc00fc7947 */ /* 0x000fc0000383ffff */
[----:B------:R-:W-:-:S00]  /*0360*/  NOP ;  /* 0x0000000000007918 */ /* 0x000fc00000000000 */
        /* <DEDUP_REMOVED lines=9> */
.L_x_1:


//--------------------- .nv.global.init           --------------------------
	.section	.nv.global.init,"aw",@progbits
.nv.global.init:
	.type		_$_str,@object
	.size		_$_str,(_$_str_$_2 - _$_str)
_$_str:
        /*0000*/ 	.byte	0x5f, 0x5f, 0x43, 0x55, 0x44, 0x41, 0x5f, 0x46, 0x54, 0x5a, 0x00
	.type		_$_str_$_2,@object
	.size		_$_str_$_2,(.L_1 - _$_str_$_2)
_$_str_$_2:
        /*000b*/ 	.byte	0x5f, 0x5f, 0x43, 0x55, 0x44, 0x41, 0x5f, 0x50, 0x52, 0x45, 0x43, 0x5f, 0x53, 0x51, 0x52, 0x54
        /*001b*/ 	.byte	0x00
.L_1:


//--------------------- .nv.constant0.triton_poi_fused__native_batch_norm_legit_no_training_relu_12 --------------------------
	.section	.nv.constant0.triton_poi_fused__native_batch_norm_legit_no_training_relu_12,"a",@progbits
	.sectionflags	@""
	.align	4
.nv.constant0.triton_poi_fused__native_batch_norm_legit_no_training_relu_12:
	.zero		580
